//
// Generated by NVIDIA NVVM Compiler
//
// Compiler Build ID: CL-36424714
// Cuda compilation tools, release 13.0, V13.0.88
// Based on NVVM 20.0.0
//

.version 9.0
.target sm_100
.address_size 64

	// .globl	_Z10alloutputsPi
.extern .func  (.param .b32 func_retval0) vprintf
(
	.param .b64 vprintf_param_0,
	.param .b64 vprintf_param_1
)
;
.global .align 1 .b8 $str[8] = {37, 100, 44, 32, 37, 100, 10};

.visible .entry _Z10alloutputsPi(
	.param .u64 .ptr .align 1 _Z10alloutputsPi_param_0
)
{
	.local .align 8 .b8 	__local_depot0[8];
	.reg .b64 	%SP;
	.reg .b64 	%SPL;
	.reg .b32 	%r<6>;
	.reg .b64 	%rd<7>;

	mov.u64 	%SPL, __local_depot0;
	cvta.local.u64 	%SP, %SPL;
	ld.param.u64 	%rd1, [_Z10alloutputsPi_param_0];
	cvta.to.global.u64 	%rd2, %rd1;
	add.u64 	%rd3, %SP, 0;
	add.u64 	%rd4, %SPL, 0;
	atom.global.add.u32 	%r1, [%rd2], 1;
	bar.sync 	0;
	mov.u32 	%r2, %tid.x;
	ld.global.u32 	%r3, [%rd2];
	st.local.v2.u32 	[%rd4], {%r2, %r3};
	mov.u64 	%rd5, $str;
	cvta.global.u64 	%rd6, %rd5;
	{ // callseq 0, 0
	.param .b64 param0;
	st.param.b64 	[param0], %rd6;
	.param .b64 param1;
	st.param.b64 	[param1], %rd3;
	.param .b32 retval0;
	call.uni (retval0), 
	vprintf, 
	(
	param0, 
	param1
	);
	ld.param.b32 	%r4, [retval0];
	} // callseq 0
	ret;

}


// ===== COMPILED SASS (sm_100) =====

	.target	sm_100

	.elftype	@"ET_EXEC"


//--------------------- .note.nv.tkinfo           --------------------------
	.section	.note.nv.tkinfo,"",@"SHT_NOTE"
	.sectionflags	@"SHF_NOTE_NV_TKINFO"
	.tkinfo
        /*0018*/ 	.word	0x00000002
        /*0030*/ 	.string	""
        /*0030*/ 	.string	"ptxas"
        /*0030*/ 	.string	"Cuda compilation tools, release 13.0, V13.0.88"
        /*0030*/ 	.string	"Build cuda_13.0.r13.0/compiler.36424714_0"
        /*0030*/ 	.string	"-arch sm_100 -m 64 "



//--------------------- .note.nv.cuinfo           --------------------------
	.section	.note.nv.cuinfo,"",@"SHT_NOTE"
	.sectionflags	@"SHF_NOTE_NV_CUINFO"
        /*0018*/ 	.short	0x0002
        /*001a*/ 	.short	0x0064
        /*001c*/ 	.short	0x0082
	.zero		2


//--------------------- .nv.info                  --------------------------
	.section	.nv.info,"",@"SHT_CUDA_INFO"
	.align	4


	//----- nvinfo : EIATTR_REGCOUNT
	.align		4
        /*0000*/ 	.byte	0x04, 0x2f
        /*0002*/ 	.short	(.L_2 - .L_1)
	.align		4
.L_1:
        /*0004*/ 	.word	index@(_Z10alloutputsPi)
        /*0008*/ 	.word	0x00000018


	//----- nvinfo : EIATTR_FRAME_SIZE
	.align		4
.L_2:
        /*000c*/ 	.byte	0x04, 0x11
        /*000e*/ 	.short	(.L_4 - .L_3)
	.align		4
.L_3:
        /*0010*/ 	.word	index@(_Z10alloutputsPi)
        /*0014*/ 	.word	0x00000008


	//----- nvinfo : EIATTR_MIN_STACK_SIZE
	.align		4
.L_4:
        /*0018*/ 	.byte	0x04, 0x12
        /*001a*/ 	.short	(.L_6 - .L_5)
	.align		4
.L_5:
        /*001c*/ 	.word	index@(_Z10alloutputsPi)
        /*0020*/ 	.word	0x00000008
.L_6:


//--------------------- .nv.compat                --------------------------
	.section	.nv.compat,"",@"SHT_CUDA_COMPAT_INFO"
	.align	4
        /*0000*/ 	.byte	0x02, 0x09, 0x00, 0x00, 0x02, 0x02, 0x01, 0x00, 0x02, 0x05, 0x05, 0x00, 0x03, 0x07, 0x01, 0x01
        /*0010*/ 	.byte	0x02, 0x03, 0x00, 0x00, 0x02, 0x06, 0x01, 0x00, 0x04, 0x0b, 0x08, 0x00, 0x09, 0x00, 0x00, 0x00
        /*0020*/ 	.byte	0x00, 0x00, 0x00, 0x00


//--------------------- .nv.info._Z10alloutputsPi --------------------------
	.section	.nv.info._Z10alloutputsPi,"",@"SHT_CUDA_INFO"
	.sectionflags	@""
	.align	4


	//----- nvinfo : EIATTR_CUDA_API_VERSION
	.align		4
        /*0000*/ 	.byte	0x04, 0x37
        /*0002*/ 	.short	(.L_8 - .L_7)
.L_7:
        /*0004*/ 	.word	0x00000082


	//----- nvinfo : EIATTR_KPARAM_INFO
	.align		4
.L_8:
        /*0008*/ 	.byte	0x04, 0x17
        /*000a*/ 	.short	(.L_10 - .L_9)
.L_9:
        /*000c*/ 	.word	0x00000000
        /*0010*/ 	.short	0x0000
        /*0012*/ 	.short	0x0000
        /*0014*/ 	.byte	0x00, 0xf5, 0x21, 0x00


	//----- nvinfo : EIATTR_SPARSE_MMA_MASK
	.align		4
.L_10:
        /*0018*/ 	.byte	0x03, 0x50
        /*001a*/ 	.short	0x0000


	//----- nvinfo : EIATTR_MAXREG_COUNT
	.align		4
        /*001c*/ 	.byte	0x03, 0x1b
        /*001e*/ 	.short	0x00ff


	//----- nvinfo : EIATTR_NUM_BARRIERS
	.align		4
        /*0020*/ 	.byte	0x02, 0x4c
        /*0022*/ 	.byte	0x01
	.zero		1


	//----- nvinfo : EIATTR_EXTERNS
	.align		4
        /*0024*/ 	.byte	0x04, 0x0f
        /*0026*/ 	.short	(.L_12 - .L_11)


	//   ....[0]....
	.align		4
.L_11:
        /*0028*/ 	.word	index@(vprintf)


	//----- nvinfo : EIATTR_MERCURY_ISA_VERSION
	.align		4
.L_12:
        /*002c*/ 	.byte	0x03, 0x5f
        /*002e*/ 	.short	0x0101


	//----- nvinfo : EIATTR_INT_WARP_WIDE_INSTR_OFFSETS
	.align		4
        /*0030*/ 	.byte	0x04, 0x31
        /*0032*/ 	.short	(.L_14 - .L_13)


	//   ....[0]....
.L_13:
        /*0034*/ 	.word	0x00000030


	//----- nvinfo : EIATTR_VRC_CTA_INIT_COUNT
	.align		4
.L_14:
        /*0038*/ 	.byte	0x02, 0x4a
	.zero		1
	.zero		1


	//----- nvinfo : EIATTR_SYSCALL_OFFSETS
	.align		4
        /*003c*/ 	.byte	0x04, 0x46
        /*003e*/ 	.short	(.L_16 - .L_15)


	//   ....[0]....
.L_15:
        /*0040*/ 	.word	0x00000180


	//----- nvinfo : EIATTR_EXIT_INSTR_OFFSETS
	.align		4
.L_16:
        /*0044*/ 	.byte	0x04, 0x1c
        /*0046*/ 	.short	(.L_18 - .L_17)


	//   ....[0]....
.L_17:
        /*0048*/ 	.word	0x00000190


	//----- nvinfo : EIATTR_CBANK_PARAM_SIZE
	.align		4
.L_18:
        /*004c*/ 	.byte	0x03, 0x19
        /*004e*/ 	.short	0x0008


	//----- nvinfo : EIATTR_PARAM_CBANK
	.align		4
        /*0050*/ 	.byte	0x04, 0x0a
        /*0052*/ 	.short	(.L_20 - .L_19)
	.align		4
.L_19:
        /*0054*/ 	.word	index@(.nv.constant0._Z10alloutputsPi)
        /*0058*/ 	.short	0x0380
        /*005a*/ 	.short	0x0008


	//----- nvinfo : EIATTR_SW_WAR
	.align		4
.L_20:
        /*005c*/ 	.byte	0x04, 0x36
        /*005e*/ 	.short	(.L_22 - .L_21)
.L_21:
        /*0060*/ 	.word	0x00000008
.L_22:


//--------------------- .nv.callgraph             --------------------------
	.section	.nv.callgraph,"",@"SHT_CUDA_CALLGRAPH"
	.align	4
	.sectionentsize	8
	.align		4
        /*0000*/ 	.word	0x00000000
	.align		4
        /*0004*/ 	.word	0xffffffff
	.align		4
        /*0008*/ 	.word	index@(_Z10alloutputsPi)
	.align		4
        /*000c*/ 	.word	index@(vprintf)
	.align		4
        /*0010*/ 	.word	0x00000000
	.align		4
        /*0014*/ 	.word	0xfffffffe
	.align		4
        /*0018*/ 	.word	0x00000000
	.align		4
        /*001c*/ 	.word	0xfffffffd
	.align		4
        /*0020*/ 	.word	0x00000000
	.align		4
        /*0024*/ 	.word	0xfffffffc


//--------------------- .nv.constant4             --------------------------
	.section	.nv.constant4,"a",@progbits
	.align	8
	.align		8
.nv.constant4:
        /*0000*/ 	.dword	vprintf
	.align		8
        /*0008*/ 	.dword	$str


//--------------------- .text._Z10alloutputsPi    --------------------------
	.section	.text._Z10alloutputsPi,"ax",@progbits
	.align	128
        .global         _Z10alloutputsPi
        .type           _Z10alloutputsPi,@function
        .size           _Z10alloutputsPi,(.L_x_2 - _Z10alloutputsPi)
        .other          _Z10alloutputsPi,@"STO_CUDA_ENTRY STV_DEFAULT"
_Z10alloutputsPi:
.text._Z10alloutputsPi:
[----:B------:R-:W0:Y:S01]  /*0000*/  LDC R1, c[0x0][0x37c] ;  /* 0x0000df00ff017b82 */ /* 0x000e220000000800 */
[----:B------:R-:W1:Y:S07]  /*0010*/  S2R R0, SR_LANEID ;  /* 0x0000000000007919 */ /* 0x000e6e0000000000 */
[----:B------:R-:W2:Y:S01]  /*0020*/  LDC.64 R2, c[0x0][0x380] ;  /* 0x0000e000ff027b82 */ /* 0x000ea20000000a00 */
[----:B------:R-:W-:Y:S01]  /*0030*/  VOTEU.ANY UR6, UPT, PT ;  /* 0x0000000000067886 */ /* 0x000fe200038e0100 */
[----:B------:R-:W2:Y:S01]  /*0040*/  LDCU.64 UR4, c[0x0][0x358] ;  /* 0x00006b00ff0477ac */ /* 0x000ea20008000a00 */
[----:B------:R-:W2:Y:S01]  /*0050*/  POPC R5, UR6 ;  /* 0x0000000600057d09 */ /* 0x000ea20008000000 */
[----:B0-----:R-:W-:Y:S01]  /*0060*/  VIADD R1, R1, 0xfffffff8 ;  /* 0xfffffff801017836 */ /* 0x001fe20000000000 */
[----:B------:R-:W-:-:S06]  /*0070*/  UFLO.U32 UR7, UR6 ;  /* 0x00000006000772bd */ /* 0x000fcc00080e0000 */
[----:B-1----:R-:W-:Y:S01]  /*0080*/  ISETP.EQ.U32.AND P0, PT, R0, UR7, PT ;  /* 0x0000000700007c0c */ /* 0x002fe2000bf02070 */
[----:B------:R-:W0:Y:S01]  /*0090*/  S2R R10, SR_TID.X ;  /* 0x00000000000a7919 */ /* 0x000e220000002100 */
[----:B------:R-:W-:-:S03]  /*00a0*/  MOV R0, 0x0 ;  /* 0x0000000000007802 */ /* 0x000fc60000000f00 */
[----:B------:R-:W1:Y:S08]  /*00b0*/  LDCU.64 UR6, c[0x4][0x8] ;  /* 0x01000100ff0677ac */ /* 0x000e700008000a00 */
[----:B--2---:R2:W-:Y:S01]  /*00c0*/  @P0 REDG.E.ADD.STRONG.GPU desc[UR4][R2.64], R5 ;  /* 0x000000050200098e */ /* 0x0045e2000c12e104 */
[----:B------:R-:W-:Y:S06]  /*00d0*/  BAR.SYNC.DEFER_BLOCKING 0x0 ;  /* 0x0000000000007b1d */ /* 0x000fec0000010000 */
[----:B------:R-:W0:Y:S01]  /*00e0*/  LDG.E R11, desc[UR4][R2.64] ;  /* 0x00000004020b7981 */ /* 0x000e22000c1e1900 */
[----:B------:R-:W3:Y:S01]  /*00f0*/  LDCU UR4, c[0x0][0x2f8] ;  /* 0x00005f00ff0477ac */ /* 0x000ee20008000800 */
[----:B------:R4:W0:Y:S01]  /*0100*/  LDC.64 R8, c[0x4][R0] ;  /* 0x0100000000087b82 */ /* 0x0008220000000a00 */
[----:B-1----:R-:W-:Y:S01]  /*0110*/  IMAD.U32 R4, RZ, RZ, UR6 ;  /* 0x00000006ff047e24 */ /* 0x002fe2000f8e00ff */
[----:B------:R-:W1:Y:S01]  /*0120*/  LDCU UR5, c[0x0][0x2fc] ;  /* 0x00005f80ff0577ac */ /* 0x000e620008000800 */
[----:B--2---:R-:W-:Y:S01]  /*0130*/  IMAD.U32 R5, RZ, RZ, UR7 ;  /* 0x00000007ff057e24 */ /* 0x004fe2000f8e00ff */
[----:B---3--:R-:W-:-:S05]  /*0140*/  IADD3 R6, P0, PT, R1, UR4, RZ ;  /* 0x0000000401067c10 */ /* 0x008fca000ff1e0ff */
[----:B-1----:R-:W-:Y:S01]  /*0150*/  IMAD.X R7, RZ, RZ, UR5, P0 ;  /* 0x00000005ff077e24 */ /* 0x002fe200080e06ff */
[----:B0-----:R4:W-:Y:S07]  /*0160*/  STL.64 [R1], R10 ;  /* 0x0000000a01007387 */ /* 0x0019ee0000100a00 */
[----:B------:R-:W-:-:S07]  /*0170*/  LEPC R20, `(.L_x_0) ;  /* 0x000000001014794e */ /* 0x000fce0000000000 */
[----:B----4-:R-:W-:Y:S05]  /*0180*/  CALL.ABS.NOINC R8 ;  /* 0x0000000008007343 */ /* 0x010fea0003c00000 */
.L_x_0:
[----:B------:R-:W-:Y:S05]  /*0190*/  EXIT ;  /* 0x000000000000794d */ /* 0x000fea0003800000 */
.L_x_1:
[----:B------:R-:W-:-:S00]  /*01a0*/  BRA `(.L_x_1) ;  /* 0xfffffffc00fc7947 */ /* 0x000fc0000383ffff */
[----:B------:R-:W-:-:S00]  /*01b0*/  NOP ;  /* 0x0000000000007918 */ /* 0x000fc00000000000 */
        /* <DEDUP_REMOVED lines=12> */
.L_x_2:


//--------------------- .nv.global.init           --------------------------
	.section	.nv.global.init,"aw",@progbits
.nv.global.init:
	.type		$str,@object
	.size		$str,(.L_0 - $str)
$str:
        /*0000*/ 	.byte	0x25, 0x64, 0x2c, 0x20, 0x25, 0x64, 0x0a, 0x00
.L_0:


//--------------------- .nv.shared.reserved.0     --------------------------
	.section	.nv.shared.reserved.0,"aw",@nobits
	.weak		__nv_reservedSMEM_offset_0_alias
	.size		__nv_reservedSMEM_offset_0_alias, 0, 64
	.other		__nv_reservedSMEM_offset_0_alias,@"STO_CUDA_RESERVED_SHARED STV_DEFAULT"
__nv_reservedSMEM_offset_0_alias:
	.zero		0
	.zero		64


//--------------------- .nv.constant0._Z10alloutputsPi --------------------------
	.section	.nv.constant0._Z10alloutputsPi,"a",@progbits
	.sectionflags	@""
	.align	4
.nv.constant0._Z10alloutputsPi:
	.zero		904


//--------------------- SYMBOLS --------------------------

	.type		.nv.reservedSmem.offset0,@object
	.size		.nv.reservedSmem.offset0,0x4
	.type		vprintf,@function
